//
// Generated by NVIDIA NVVM Compiler
//
// Compiler Build ID: CL-36424714
// Cuda compilation tools, release 13.0, V13.0.88
// Based on NVVM 20.0.0
//

.version 9.0
.target sm_100
.address_size 64

	// .globl	cu_high

.visible .entry cu_high(
	.param .u64 .ptr .align 1 cu_high_param_0,
	.param .u64 .ptr .align 1 cu_high_param_1,
	.param .u64 .ptr .align 1 cu_high_param_2,
	.param .f32 cu_high_param_3,
	.param .u32 cu_high_param_4,
	.param .u32 cu_high_param_5
)
{
	.reg .pred 	%p<3>;
	.reg .b32 	%r<10>;
	.reg .b32 	%f<3>;
	.reg .b64 	%rd<15>;

	ld.param.u64 	%rd4, [cu_high_param_0];
	ld.param.u64 	%rd3, [cu_high_param_1];
	ld.param.u64 	%rd5, [cu_high_param_2];
	ld.param.f32 	%f1, [cu_high_param_3];
	ld.param.u32 	%r2, [cu_high_param_4];
	ld.param.u32 	%r3, [cu_high_param_5];
	cvta.to.global.u64 	%rd1, %rd4;
	cvta.to.global.u64 	%rd2, %rd5;
	mov.u32 	%r4, %ctaid.x;
	mov.u32 	%r5, %ntid.x;
	mov.u32 	%r6, %tid.x;
	mad.lo.s32 	%r1, %r4, %r5, %r6;
	mul.lo.s32 	%r7, %r3, %r2;
	setp.ge.s32 	%p1, %r1, %r7;
	@%p1 bra 	$L__BB0_4;
	cvta.to.global.u64 	%rd6, %rd3;
	mul.wide.s32 	%rd7, %r1, 4;
	add.s64 	%rd8, %rd6, %rd7;
	ld.global.f32 	%f2, [%rd8];
	setp.leu.f32 	%p2, %f2, %f1;
	@%p2 bra 	$L__BB0_3;
	add.s64 	%rd13, %rd2, %rd7;
	mov.b32 	%r9, 1065353216;
	st.global.u32 	[%rd13], %r9;
	add.s64 	%rd14, %rd1, %rd7;
	st.global.u32 	[%rd14], %r9;
	bra.uni 	$L__BB0_4;
$L__BB0_3:
	add.s64 	%rd10, %rd2, %rd7;
	mov.b32 	%r8, 0;
	st.global.u32 	[%rd10], %r8;
	add.s64 	%rd11, %rd1, %rd7;
	st.global.u32 	[%rd11], %r8;
$L__BB0_4:
	ret;

}


// ===== COMPILED SASS (sm_100) =====

	.target	sm_100

	.elftype	@"ET_EXEC"


//--------------------- .note.nv.tkinfo           --------------------------
	.section	.note.nv.tkinfo,"",@"SHT_NOTE"
	.sectionflags	@"SHF_NOTE_NV_TKINFO"
	.tkinfo
        /*0018*/ 	.word	0x00000002
        /*0030*/ 	.string	""
        /*0030*/ 	.string	"ptxas"
        /*0030*/ 	.string	"Cuda compilation tools, release 13.0, V13.0.88"
        /*0030*/ 	.string	"Build cuda_13.0.r13.0/compiler.36424714_0"
        /*0030*/ 	.string	"-arch sm_100 -m 64 "



//--------------------- .note.nv.cuinfo           --------------------------
	.section	.note.nv.cuinfo,"",@"SHT_NOTE"
	.sectionflags	@"SHF_NOTE_NV_CUINFO"
        /*0018*/ 	.short	0x0002
        /*001a*/ 	.short	0x0064
        /*001c*/ 	.short	0x0082
	.zero		2


//--------------------- .nv.info                  --------------------------
	.section	.nv.info,"",@"SHT_CUDA_INFO"
	.align	4


	//----- nvinfo : EIATTR_REGCOUNT
	.align		4
        /*0000*/ 	.byte	0x04, 0x2f
        /*0002*/ 	.short	(.L_1 - .L_0)
	.align		4
.L_0:
        /*0004*/ 	.word	index@(cu_high)
        /*0008*/ 	.word	0x0000000e


	//----- nvinfo : EIATTR_FRAME_SIZE
	.align		4
.L_1:
        /*000c*/ 	.byte	0x04, 0x11
        /*000e*/ 	.short	(.L_3 - .L_2)
	.align		4
.L_2:
        /*0010*/ 	.word	index@(cu_high)
        /*0014*/ 	.word	0x00000000


	//----- nvinfo : EIATTR_MIN_STACK_SIZE
	.align		4
.L_3:
        /*0018*/ 	.byte	0x04, 0x12
        /*001a*/ 	.short	(.L_5 - .L_4)
	.align		4
.L_4:
        /*001c*/ 	.word	index@(cu_high)
        /*0020*/ 	.word	0x00000000
.L_5:


//--------------------- .nv.compat                --------------------------
	.section	.nv.compat,"",@"SHT_CUDA_COMPAT_INFO"
	.align	4
        /*0000*/ 	.byte	0x02, 0x09, 0x00, 0x00, 0x02, 0x02, 0x01, 0x00, 0x02, 0x05, 0x05, 0x00, 0x03, 0x07, 0x01, 0x01
        /*0010*/ 	.byte	0x02, 0x03, 0x00, 0x00, 0x02, 0x06, 0x01, 0x00, 0x04, 0x0b, 0x08, 0x00, 0x09, 0x00, 0x00, 0x00
        /*0020*/ 	.byte	0x00, 0x00, 0x00, 0x00


//--------------------- .nv.info.cu_high          --------------------------
	.section	.nv.info.cu_high,"",@"SHT_CUDA_INFO"
	.sectionflags	@""
	.align	4


	//----- nvinfo : EIATTR_CUDA_API_VERSION
	.align		4
        /*0000*/ 	.byte	0x04, 0x37
        /*0002*/ 	.short	(.L_7 - .L_6)
.L_6:
        /*0004*/ 	.word	0x00000082


	//----- nvinfo : EIATTR_KPARAM_INFO
	.align		4
.L_7:
        /*0008*/ 	.byte	0x04, 0x17
        /*000a*/ 	.short	(.L_9 - .L_8)
.L_8:
        /*000c*/ 	.word	0x00000000
        /*0010*/ 	.short	0x0005
        /*0012*/ 	.short	0x0020
        /*0014*/ 	.byte	0x00, 0xf0, 0x11, 0x00


	//----- nvinfo : EIATTR_KPARAM_INFO
	.align		4
.L_9:
        /*0018*/ 	.byte	0x04, 0x17
        /*001a*/ 	.short	(.L_11 - .L_10)
.L_10:
        /*001c*/ 	.word	0x00000000
        /*0020*/ 	.short	0x0004
        /*0022*/ 	.short	0x001c
        /*0024*/ 	.byte	0x00, 0xf0, 0x11, 0x00


	//----- nvinfo : EIATTR_KPARAM_INFO
	.align		4
.L_11:
        /*0028*/ 	.byte	0x04, 0x17
        /*002a*/ 	.short	(.L_13 - .L_12)
.L_12:
        /*002c*/ 	.word	0x00000000
        /*0030*/ 	.short	0x0003
        /*0032*/ 	.short	0x0018
        /*0034*/ 	.byte	0x00, 0xf0, 0x11, 0x00


	//----- nvinfo : EIATTR_KPARAM_INFO
	.align		4
.L_13:
        /*0038*/ 	.byte	0x04, 0x17
        /*003a*/ 	.short	(.L_15 - .L_14)
.L_14:
        /*003c*/ 	.word	0x00000000
        /*0040*/ 	.short	0x0002
        /*0042*/ 	.short	0x0010
        /*0044*/ 	.byte	0x00, 0xf5, 0x21, 0x00


	//----- nvinfo : EIATTR_KPARAM_INFO
	.align		4
.L_15:
        /*0048*/ 	.byte	0x04, 0x17
        /*004a*/ 	.short	(.L_17 - .L_16)
.L_16:
        /*004c*/ 	.word	0x00000000
        /*0050*/ 	.short	0x0001
        /*0052*/ 	.short	0x0008
        /*0054*/ 	.byte	0x00, 0xf5, 0x21, 0x00


	//----- nvinfo : EIATTR_KPARAM_INFO
	.align		4
.L_17:
        /*0058*/ 	.byte	0x04, 0x17
        /*005a*/ 	.short	(.L_19 - .L_18)
.L_18:
        /*005c*/ 	.word	0x00000000
        /*0060*/ 	.short	0x0000
        /*0062*/ 	.short	0x0000
        /*0064*/ 	.byte	0x00, 0xf5, 0x21, 0x00


	//----- nvinfo : EIATTR_SPARSE_MMA_MASK
	.align		4
.L_19:
        /*0068*/ 	.byte	0x03, 0x50
        /*006a*/ 	.short	0x0000


	//----- nvinfo : EIATTR_MAXREG_COUNT
	.align		4
        /*006c*/ 	.byte	0x03, 0x1b
        /*006e*/ 	.short	0x00ff


	//----- nvinfo : EIATTR_MERCURY_ISA_VERSION
	.align		4
        /*0070*/ 	.byte	0x03, 0x5f
        /*0072*/ 	.short	0x0101


	//----- nvinfo : EIATTR_VRC_CTA_INIT_COUNT
	.align		4
        /*0074*/ 	.byte	0x02, 0x4a
	.zero		1
	.zero		1


	//----- nvinfo : EIATTR_EXIT_INSTR_OFFSETS
	.align		4
        /*0078*/ 	.byte	0x04, 0x1c
        /*007a*/ 	.short	(.L_21 - .L_20)


	//   ....[0]....
.L_20:
        /*007c*/ 	.word	0x00000090


	//   ....[1]....
        /*0080*/ 	.word	0x00000170


	//   ....[2]....
        /*0084*/ 	.word	0x000001e0


	//----- nvinfo : EIATTR_CBANK_PARAM_SIZE
	.align		4
.L_21:
        /*0088*/ 	.byte	0x03, 0x19
        /*008a*/ 	.short	0x0024


	//----- nvinfo : EIATTR_PARAM_CBANK
	.align		4
        /*008c*/ 	.byte	0x04, 0x0a
        /*008e*/ 	.short	(.L_23 - .L_22)
	.align		4
.L_22:
        /*0090*/ 	.word	index@(.nv.constant0.cu_high)
        /*0094*/ 	.short	0x0380
        /*0096*/ 	.short	0x0024


	//----- nvinfo : EIATTR_SW_WAR
	.align		4
.L_23:
        /*0098*/ 	.byte	0x04, 0x36
        /*009a*/ 	.short	(.L_25 - .L_24)
.L_24:
        /*009c*/ 	.word	0x00000008
.L_25:


//--------------------- .nv.callgraph             --------------------------
	.section	.nv.callgraph,"",@"SHT_CUDA_CALLGRAPH"
	.align	4
	.sectionentsize	8
	.align		4
        /*0000*/ 	.word	0x00000000
	.align		4
        /*0004*/ 	.word	0xffffffff
	.align		4
        /*0008*/ 	.word	0x00000000
	.align		4
        /*000c*/ 	.word	0xfffffffe
	.align		4
        /*0010*/ 	.word	0x00000000
	.align		4
        /*0014*/ 	.word	0xfffffffd
	.align		4
        /*0018*/ 	.word	0x00000000
	.align		4
        /*001c*/ 	.word	0xfffffffc


//--------------------- .text.cu_high             --------------------------
	.section	.text.cu_high,"ax",@progbits
	.align	128
        .global         cu_high
        .type           cu_high,@function
        .size           cu_high,(.L_x_1 - cu_high)
        .other          cu_high,@"STO_CUDA_ENTRY STV_DEFAULT"
cu_high:
.text.cu_high:
[----:B------:R-:W-:Y:S01]  /*0000*/  LDC R1, c[0x0][0x37c] ;  /* 0x0000df00ff017b82 */ /* 0x000fe20000000800 */
[----:B------:R-:W0:Y:S07]  /*0010*/  S2R R0, SR_TID.X ;  /* 0x0000000000007919 */ /* 0x000e2e0000002100 */
[----:B------:R-:W0:Y:S01]  /*0020*/  S2UR UR6, SR_CTAID.X ;  /* 0x00000000000679c3 */ /* 0x000e220000002500 */
[----:B------:R-:W1:Y:S01]  /*0030*/  LDCU UR4, c[0x0][0x3a0] ;  /* 0x00007400ff0477ac */ /* 0x000e620008000800 */
[----:B------:R-:W1:Y:S06]  /*0040*/  LDCU UR5, c[0x0][0x39c] ;  /* 0x00007380ff0577ac */ /* 0x000e6c0008000800 */
[----:B------:R-:W0:Y:S01]  /*0050*/  LDC R9, c[0x0][0x360] ;  /* 0x0000d800ff097b82 */ /* 0x000e220000000800 */
[----:B-1----:R-:W-:Y:S01]  /*0060*/  UIMAD UR4, UR4, UR5, URZ ;  /* 0x00000005040472a4 */ /* 0x002fe2000f8e02ff */
[----:B0-----:R-:W-:-:S05]  /*0070*/  IMAD R9, R9, UR6, R0 ;  /* 0x0000000609097c24 */ /* 0x001fca000f8e0200 */
[----:B------:R-:W-:-:S13]  /*0080*/  ISETP.GE.AND P0, PT, R9, UR4, PT ;  /* 0x0000000409007c0c */ /* 0x000fda000bf06270 */
[----:B------:R-:W-:Y:S05]  /*0090*/  @P0 EXIT ;  /* 0x000000000000094d */ /* 0x000fea0003800000 */
[----:B------:R-:W0:Y:S01]  /*00a0*/  LDC.64 R2, c[0x0][0x388] ;  /* 0x0000e200ff027b82 */ /* 0x000e220000000a00 */
[----:B------:R-:W1:Y:S01]  /*00b0*/  LDCU.64 UR4, c[0x0][0x358] ;  /* 0x00006b00ff0477ac */ /* 0x000e620008000a00 */
[----:B------:R-:W2:Y:S01]  /*00c0*/  LDCU UR6, c[0x0][0x398] ;  /* 0x00007300ff0677ac */ /* 0x000ea20008000800 */
[----:B0-----:R-:W-:-:S06]  /*00d0*/  IMAD.WIDE R2, R9, 0x4, R2 ;  /* 0x0000000409027825 */ /* 0x001fcc00078e0202 */
[----:B-1----:R-:W2:Y:S02]  /*00e0*/  LDG.E R2, desc[UR4][R2.64] ;  /* 0x0000000402027981 */ /* 0x002ea4000c1e1900 */
[----:B--2---:R-:W-:-:S13]  /*00f0*/  FSETP.GT.AND P0, PT, R2, UR6, PT ;  /* 0x0000000602007c0b */ /* 0x004fda000bf04000 */
[----:B------:R-:W0:Y:S01]  /*0100*/  @P0 LDC.64 R4, c[0x0][0x390] ;  /* 0x0000e400ff040b82 */ /* 0x000e220000000a00 */
[----:B------:R-:W-:-:S07]  /*0110*/  @P0 MOV R11, 0x3f800000 ;  /* 0x3f800000000b0802 */ /* 0x000fce0000000f00 */
[----:B------:R-:W1:Y:S01]  /*0120*/  @P0 LDC.64 R6, c[0x0][0x380] ;  /* 0x0000e000ff060b82 */ /* 0x000e620000000a00 */
[----:B0-----:R-:W-:-:S05]  /*0130*/  @P0 IMAD.WIDE R4, R9, 0x4, R4 ;  /* 0x0000000409040825 */ /* 0x001fca00078e0204 */
[----:B------:R0:W-:Y:S01]  /*0140*/  @P0 STG.E desc[UR4][R4.64], R11 ;  /* 0x0000000b04000986 */ /* 0x0001e2000c101904 */
[----:B-1----:R-:W-:-:S05]  /*0150*/  @P0 IMAD.WIDE R6, R9, 0x4, R6 ;  /* 0x0000000409060825 */ /* 0x002fca00078e0206 */
[----:B------:R0:W-:Y:S01]  /*0160*/  @P0 STG.E desc[UR4][R6.64], R11 ;  /* 0x0000000b06000986 */ /* 0x0001e2000c101904 */
[----:B------:R-:W-:Y:S05]  /*0170*/  @P0 EXIT ;  /* 0x000000000000094d */ /* 0x000fea0003800000 */
[----:B------:R-:W1:Y:S08]  /*0180*/  LDC.64 R2, c[0x0][0x390] ;  /* 0x0000e400ff027b82 */ /* 0x000e700000000a00 */
[----:B0-----:R-:W0:Y:S01]  /*0190*/  LDC.64 R4, c[0x0][0x380] ;  /* 0x0000e000ff047b82 */ /* 0x001e220000000a00 */
[----:B-1----:R-:W-:-:S05]  /*01a0*/  IMAD.WIDE R2, R9, 0x4, R2 ;  /* 0x0000000409027825 */ /* 0x002fca00078e0202 */
[----:B------:R-:W-:Y:S01]  /*01b0*/  STG.E desc[UR4][R2.64], RZ ;  /* 0x000000ff02007986 */ /* 0x000fe2000c101904 */
[----:B0-----:R-:W-:-:S05]  /*01c0*/  IMAD.WIDE R4, R9, 0x4, R4 ;  /* 0x0000000409047825 */ /* 0x001fca00078e0204 */
[----:B------:R-:W-:Y:S01]  /*01d0*/  STG.E desc[UR4][R4.64], RZ ;  /* 0x000000ff04007986 */ /* 0x000fe2000c101904 */
[----:B------:R-:W-:Y:S05]  /*01e0*/  EXIT ;  /* 0x000000000000794d */ /* 0x000fea0003800000 */
.L_x_0:
[----:B------:R-:W-:-:S00]  /*01f0*/  BRA `(.L_x_0) ;  /* 0xfffffffc00fc7947 */ /* 0x000fc0000383ffff */
[----:B------:R-:W-:-:S00]  /*0200*/  NOP ;  /* 0x0000000000007918 */ /* 0x000fc00000000000 */
[----:B------:R-:W-:-:S00]  /*0210*/  NOP ;  /* 0x0000000000007918 */ /* 0x000fc00000000000 */
[----:B------:R-:W-:-:S00]  /*0220*/  NOP ;  /* 0x0000000000007918 */ /* 0x000fc00000000000 */
[----:B------:R-:W-:-:S00]  /*0230*/  NOP ;  /* 0x0000000000007918 */ /* 0x000fc00000000000 */
[----:B------:R-:W-:-:S00]  /*0240*/  NOP ;  /* 0x0000000000007918 */ /* 0x000fc00000000000 */
[----:B------:R-:W-:-:S00]  /*0250*/  NOP ;  /* 0x0000000000007918 */ /* 0x000fc00000000000 */
[----:B------:R-:W-:-:S00]  /*0260*/  NOP ;  /* 0x0000000000007918 */ /* 0x000fc00000000000 */
[----:B------:R-:W-:-:S00]  /*0270*/  NOP ;  /* 0x0000000000007918 */ /* 0x000fc00000000000 */
.L_x_1:


//--------------------- .nv.shared.reserved.0     --------------------------
	.section	.nv.shared.reserved.0,"aw",@nobits
	.weak		__nv_reservedSMEM_offset_0_alias
	.size		__nv_reservedSMEM_offset_0_alias, 0, 64
	.other		__nv_reservedSMEM_offset_0_alias,@"STO_CUDA_RESERVED_SHARED STV_DEFAULT"
__nv_reservedSMEM_offset_0_alias:
	.zero		0
	.zero		64


//--------------------- .nv.constant0.cu_high     --------------------------
	.section	.nv.constant0.cu_high,"a",@progbits
	.sectionflags	@""
	.align	4
.nv.constant0.cu_high:
	.zero		932


//--------------------- SYMBOLS --------------------------

	.type		.nv.reservedSmem.offset0,@object
	.size		.nv.reservedSmem.offset0,0x4
